//
// Generated by NVIDIA NVVM Compiler
//
// Compiler Build ID: CL-36424714
// Cuda compilation tools, release 13.0, V13.0.88
// Based on NVVM 20.0.0
//

.version 9.0
.target sm_100
.address_size 64

	// .globl	_Z20vector_add_1_elementPfS_S_

.visible .entry _Z20vector_add_1_elementPfS_S_(
	.param .u64 .ptr .align 1 _Z20vector_add_1_elementPfS_S__param_0,
	.param .u64 .ptr .align 1 _Z20vector_add_1_elementPfS_S__param_1,
	.param .u64 .ptr .align 1 _Z20vector_add_1_elementPfS_S__param_2
)
{
	.reg .pred 	%p<2>;
	.reg .b32 	%r<5>;
	.reg .b32 	%f<4>;
	.reg .b64 	%rd<11>;

	ld.param.u64 	%rd1, [_Z20vector_add_1_elementPfS_S__param_0];
	ld.param.u64 	%rd2, [_Z20vector_add_1_elementPfS_S__param_1];
	ld.param.u64 	%rd3, [_Z20vector_add_1_elementPfS_S__param_2];
	mov.u32 	%r2, %ctaid.x;
	mov.u32 	%r3, %ntid.x;
	mov.u32 	%r4, %tid.x;
	mad.lo.s32 	%r1, %r2, %r3, %r4;
	setp.gt.s32 	%p1, %r1, 33554431;
	@%p1 bra 	$L__BB0_2;
	cvta.to.global.u64 	%rd4, %rd1;
	cvta.to.global.u64 	%rd5, %rd2;
	cvta.to.global.u64 	%rd6, %rd3;
	mul.wide.s32 	%rd7, %r1, 4;
	add.s64 	%rd8, %rd4, %rd7;
	ld.global.f32 	%f1, [%rd8];
	add.s64 	%rd9, %rd5, %rd7;
	ld.global.f32 	%f2, [%rd9];
	add.f32 	%f3, %f1, %f2;
	add.s64 	%rd10, %rd6, %rd7;
	st.global.f32 	[%rd10], %f3;
$L__BB0_2:
	ret;

}


// ===== COMPILED SASS (sm_100) =====

	.target	sm_100

	.elftype	@"ET_EXEC"


//--------------------- .note.nv.tkinfo           --------------------------
	.section	.note.nv.tkinfo,"",@"SHT_NOTE"
	.sectionflags	@"SHF_NOTE_NV_TKINFO"
	.tkinfo
        /*0018*/ 	.word	0x00000002
        /*0030*/ 	.string	""
        /*0030*/ 	.string	"ptxas"
        /*0030*/ 	.string	"Cuda compilation tools, release 13.0, V13.0.88"
        /*0030*/ 	.string	"Build cuda_13.0.r13.0/compiler.36424714_0"
        /*0030*/ 	.string	"-arch sm_100 -m 64 "



//--------------------- .note.nv.cuinfo           --------------------------
	.section	.note.nv.cuinfo,"",@"SHT_NOTE"
	.sectionflags	@"SHF_NOTE_NV_CUINFO"
        /*0018*/ 	.short	0x0002
        /*001a*/ 	.short	0x0064
        /*001c*/ 	.short	0x0082
	.zero		2


//--------------------- .nv.info                  --------------------------
	.section	.nv.info,"",@"SHT_CUDA_INFO"
	.align	4


	//----- nvinfo : EIATTR_REGCOUNT
	.align		4
        /*0000*/ 	.byte	0x04, 0x2f
        /*0002*/ 	.short	(.L_1 - .L_0)
	.align		4
.L_0:
        /*0004*/ 	.word	index@(_Z20vector_add_1_elementPfS_S_)
        /*0008*/ 	.word	0x0000000c


	//----- nvinfo : EIATTR_FRAME_SIZE
	.align		4
.L_1:
        /*000c*/ 	.byte	0x04, 0x11
        /*000e*/ 	.short	(.L_3 - .L_2)
	.align		4
.L_2:
        /*0010*/ 	.word	index@(_Z20vector_add_1_elementPfS_S_)
        /*0014*/ 	.word	0x00000000


	//----- nvinfo : EIATTR_MIN_STACK_SIZE
	.align		4
.L_3:
        /*0018*/ 	.byte	0x04, 0x12
        /*001a*/ 	.short	(.L_5 - .L_4)
	.align		4
.L_4:
        /*001c*/ 	.word	index@(_Z20vector_add_1_elementPfS_S_)
        /*0020*/ 	.word	0x00000000
.L_5:


//--------------------- .nv.compat                --------------------------
	.section	.nv.compat,"",@"SHT_CUDA_COMPAT_INFO"
	.align	4
        /*0000*/ 	.byte	0x02, 0x09, 0x00, 0x00, 0x02, 0x02, 0x01, 0x00, 0x02, 0x05, 0x05, 0x00, 0x03, 0x07, 0x01, 0x01
        /*0010*/ 	.byte	0x02, 0x03, 0x00, 0x00, 0x02, 0x06, 0x01, 0x00, 0x04, 0x0b, 0x08, 0x00, 0x09, 0x00, 0x00, 0x00
        /*0020*/ 	.byte	0x00, 0x00, 0x00, 0x00


//--------------------- .nv.info._Z20vector_add_1_elementPfS_S_ --------------------------
	.section	.nv.info._Z20vector_add_1_elementPfS_S_,"",@"SHT_CUDA_INFO"
	.sectionflags	@""
	.align	4


	//----- nvinfo : EIATTR_CUDA_API_VERSION
	.align		4
        /*0000*/ 	.byte	0x04, 0x37
        /*0002*/ 	.short	(.L_7 - .L_6)
.L_6:
        /*0004*/ 	.word	0x00000082


	//----- nvinfo : EIATTR_KPARAM_INFO
	.align		4
.L_7:
        /*0008*/ 	.byte	0x04, 0x17
        /*000a*/ 	.short	(.L_9 - .L_8)
.L_8:
        /*000c*/ 	.word	0x00000000
        /*0010*/ 	.short	0x0002
        /*0012*/ 	.short	0x0010
        /*0014*/ 	.byte	0x00, 0xf5, 0x21, 0x00


	//----- nvinfo : EIATTR_KPARAM_INFO
	.align		4
.L_9:
        /*0018*/ 	.byte	0x04, 0x17
        /*001a*/ 	.short	(.L_11 - .L_10)
.L_10:
        /*001c*/ 	.word	0x00000000
        /*0020*/ 	.short	0x0001
        /*0022*/ 	.short	0x0008
        /*0024*/ 	.byte	0x00, 0xf5, 0x21, 0x00


	//----- nvinfo : EIATTR_KPARAM_INFO
	.align		4
.L_11:
        /*0028*/ 	.byte	0x04, 0x17
        /*002a*/ 	.short	(.L_13 - .L_12)
.L_12:
        /*002c*/ 	.word	0x00000000
        /*0030*/ 	.short	0x0000
        /*0032*/ 	.short	0x0000
        /*0034*/ 	.byte	0x00, 0xf5, 0x21, 0x00


	//----- nvinfo : EIATTR_SPARSE_MMA_MASK
	.align		4
.L_13:
        /*0038*/ 	.byte	0x03, 0x50
        /*003a*/ 	.short	0x0000


	//----- nvinfo : EIATTR_MAXREG_COUNT
	.align		4
        /*003c*/ 	.byte	0x03, 0x1b
        /*003e*/ 	.short	0x00ff


	//----- nvinfo : EIATTR_MERCURY_ISA_VERSION
	.align		4
        /*0040*/ 	.byte	0x03, 0x5f
        /*0042*/ 	.short	0x0101


	//----- nvinfo : EIATTR_VRC_CTA_INIT_COUNT
	.align		4
        /*0044*/ 	.byte	0x02, 0x4a
	.zero		1
	.zero		1


	//----- nvinfo : EIATTR_EXIT_INSTR_OFFSETS
	.align		4
        /*0048*/ 	.byte	0x04, 0x1c
        /*004a*/ 	.short	(.L_15 - .L_14)


	//   ....[0]....
.L_14:
        /*004c*/ 	.word	0x00000060


	//   ....[1]....
        /*0050*/ 	.word	0x00000120


	//----- nvinfo : EIATTR_CBANK_PARAM_SIZE
	.align		4
.L_15:
        /*0054*/ 	.byte	0x03, 0x19
        /*0056*/ 	.short	0x0018


	//----- nvinfo : EIATTR_PARAM_CBANK
	.align		4
        /*0058*/ 	.byte	0x04, 0x0a
        /*005a*/ 	.short	(.L_17 - .L_16)
	.align		4
.L_16:
        /*005c*/ 	.word	index@(.nv.constant0._Z20vector_add_1_elementPfS_S_)
        /*0060*/ 	.short	0x0380
        /*0062*/ 	.short	0x0018


	//----- nvinfo : EIATTR_SW_WAR
	.align		4
.L_17:
        /*0064*/ 	.byte	0x04, 0x36
        /*0066*/ 	.short	(.L_19 - .L_18)
.L_18:
        /*0068*/ 	.word	0x00000008
.L_19:


//--------------------- .nv.callgraph             --------------------------
	.section	.nv.callgraph,"",@"SHT_CUDA_CALLGRAPH"
	.align	4
	.sectionentsize	8
	.align		4
        /*0000*/ 	.word	0x00000000
	.align		4
        /*0004*/ 	.word	0xffffffff
	.align		4
        /*0008*/ 	.word	0x00000000
	.align		4
        /*000c*/ 	.word	0xfffffffe
	.align		4
        /*0010*/ 	.word	0x00000000
	.align		4
        /*0014*/ 	.word	0xfffffffd
	.align		4
        /*0018*/ 	.word	0x00000000
	.align		4
        /*001c*/ 	.word	0xfffffffc


//--------------------- .text._Z20vector_add_1_elementPfS_S_ --------------------------
	.section	.text._Z20vector_add_1_elementPfS_S_,"ax",@progbits
	.align	128
        .global         _Z20vector_add_1_elementPfS_S_
        .type           _Z20vector_add_1_elementPfS_S_,@function
        .size           _Z20vector_add_1_elementPfS_S_,(.L_x_1 - _Z20vector_add_1_elementPfS_S_)
        .other          _Z20vector_add_1_elementPfS_S_,@"STO_CUDA_ENTRY STV_DEFAULT"
_Z20vector_add_1_elementPfS_S_:
.text._Z20vector_add_1_elementPfS_S_:
[----:B------:R-:W-:Y:S01]  /*0000*/  LDC R1, c[0x0][0x37c] ;  /* 0x0000df00ff017b82 */ /* 0x000fe20000000800 */
[----:B------:R-:W0:Y:S07]  /*0010*/  S2R R0, SR_TID.X ;  /* 0x0000000000007919 */ /* 0x000e2e0000002100 */
[----:B------:R-:W0:Y:S08]  /*0020*/  S2UR UR4, SR_CTAID.X ;  /* 0x00000000000479c3 */ /* 0x000e300000002500 */
[----:B------:R-:W0:Y:S02]  /*0030*/  LDC R9, c[0x0][0x360] ;  /* 0x0000d800ff097b82 */ /* 0x000e240000000800 */
[----:B0-----:R-:W-:-:S05]  /*0040*/  IMAD R9, R9, UR4, R0 ;  /* 0x0000000409097c24 */ /* 0x001fca000f8e0200 */
[----:B------:R-:W-:-:S13]  /*0050*/  ISETP.GT.AND P0, PT, R9, 0x1ffffff, PT ;  /* 0x01ffffff0900780c */ /* 0x000fda0003f04270 */
[----:B------:R-:W-:Y:S05]  /*0060*/  @P0 EXIT ;  /* 0x000000000000094d */ /* 0x000fea0003800000 */
[----:B------:R-:W0:Y:S01]  /*0070*/  LDC.64 R2, c[0x0][0x380] ;  /* 0x0000e000ff027b82 */ /* 0x000e220000000a00 */
[----:B------:R-:W1:Y:S07]  /*0080*/  LDCU.64 UR4, c[0x0][0x358] ;  /* 0x00006b00ff0477ac */ /* 0x000e6e0008000a00 */
[----:B------:R-:W2:Y:S08]  /*0090*/  LDC.64 R4, c[0x0][0x388] ;  /* 0x0000e200ff047b82 */ /* 0x000eb00000000a00 */
[----:B------:R-:W3:Y:S01]  /*00a0*/  LDC.64 R6, c[0x0][0x390] ;  /* 0x0000e400ff067b82 */ /* 0x000ee20000000a00 */
[----:B0-----:R-:W-:-:S06]  /*00b0*/  IMAD.WIDE R2, R9, 0x4, R2 ;  /* 0x0000000409027825 */ /* 0x001fcc00078e0202 */
[----:B-1----:R-:W4:Y:S01]  /*00c0*/  LDG.E R2, desc[UR4][R2.64] ;  /* 0x0000000402027981 */ /* 0x002f22000c1e1900 */
[----:B--2---:R-:W-:-:S06]  /*00d0*/  IMAD.WIDE R4, R9, 0x4, R4 ;  /* 0x0000000409047825 */ /* 0x004fcc00078e0204 */
[----:B------:R-:W4:Y:S01]  /*00e0*/  LDG.E R5, desc[UR4][R4.64] ;  /* 0x0000000404057981 */ /* 0x000f22000c1e1900 */
[----:B---3--:R-:W-:-:S04]  /*00f0*/  IMAD.WIDE R6, R9, 0x4, R6 ;  /* 0x0000000409067825 */ /* 0x008fc800078e0206 */
[----:B----4-:R-:W-:-:S05]  /*0100*/  FADD R9, R2, R5 ;  /* 0x0000000502097221 */ /* 0x010fca0000000000 */
[----:B------:R-:W-:Y:S01]  /*0110*/  STG.E desc[UR4][R6.64], R9 ;  /* 0x0000000906007986 */ /* 0x000fe2000c101904 */
[----:B------:R-:W-:Y:S05]  /*0120*/  EXIT ;  /* 0x000000000000794d */ /* 0x000fea0003800000 */
.L_x_0:
[----:B------:R-:W-:-:S00]  /*0130*/  BRA `(.L_x_0) ;  /* 0xfffffffc00fc7947 */ /* 0x000fc0000383ffff */
[----:B------:R-:W-:-:S00]  /*0140*/  NOP ;  /* 0x0000000000007918 */ /* 0x000fc00000000000 */
        /* <DEDUP_REMOVED lines=11> */
.L_x_1:


//--------------------- .nv.shared.reserved.0     --------------------------
	.section	.nv.shared.reserved.0,"aw",@nobits
	.weak		__nv_reservedSMEM_offset_0_alias
	.size		__nv_reservedSMEM_offset_0_alias, 0, 64
	.other		__nv_reservedSMEM_offset_0_alias,@"STO_CUDA_RESERVED_SHARED STV_DEFAULT"
__nv_reservedSMEM_offset_0_alias:
	.zero		0
	.zero		64


//--------------------- .nv.constant0._Z20vector_add_1_elementPfS_S_ --------------------------
	.section	.nv.constant0._Z20vector_add_1_elementPfS_S_,"a",@progbits
	.sectionflags	@""
	.align	4
.nv.constant0._Z20vector_add_1_elementPfS_S_:
	.zero		920


//--------------------- SYMBOLS --------------------------

	.type		.nv.reservedSmem.offset0,@object
	.size		.nv.reservedSmem.offset0,0x4
